	.headerflags	@"EF_CUDA_TEXMODE_UNIFIED EF_CUDA_64BIT_ADDRESS EF_CUDA_ACCELERATORS EF_CUDA_SM90 EF_CUDA_VIRTUAL_SM(EF_CUDA_SM90)"
	.elftype	@"ET_EXEC"


//--------------------- .nv.info                  --------------------------
	.section	.nv.info,"",@"SHT_CUDA_INFO"
	.align	4


	//----- nvinfo : EIATTR_REGCOUNT
	.align		4
        /*0000*/ 	.byte	0x04, 0x2f
        /*0002*/ 	.short	(.L_1 - .L_0)
	.align		4
.L_0:
        /*0004*/ 	.word	index@(triton_poi_fused_add_convolution_16)
        /*0008*/ 	.word	0x0000000e


	//----- nvinfo : EIATTR_MIN_STACK_SIZE
	.align		4
.L_1:
        /*000c*/ 	.byte	0x04, 0x12
        /*000e*/ 	.short	(.L_3 - .L_2)
	.align		4
.L_2:
        /*0010*/ 	.word	index@(triton_poi_fused_add_convolution_16)
        /*0014*/ 	.word	0x00000000


	//----- nvinfo : EIATTR_FRAME_SIZE
	.align		4
.L_3:
        /*0018*/ 	.byte	0x04, 0x11
        /*001a*/ 	.short	(.L_5 - .L_4)
	.align		4
.L_4:
        /*001c*/ 	.word	index@(triton_poi_fused_add_convolution_16)
        /*0020*/ 	.word	0x00000000


	//----- nvinfo : EIATTR_MIN_STACK_SIZE
	.align		4
.L_5:
        /*0024*/ 	.byte	0x04, 0x12
        /*0026*/ 	.short	(.L_7 - .L_6)
	.align		4
.L_6:
        /*0028*/ 	.word	index@(triton_poi_fused_add_convolution_16)
        /*002c*/ 	.word	0x00000000
.L_7:


//--------------------- .nv.info.triton_poi_fused_add_convolution_16 --------------------------
	.section	.nv.info.triton_poi_fused_add_convolution_16,"",@"SHT_CUDA_INFO"
	.sectionflags	@""
	.align	4


	//----- nvinfo : EIATTR_CUDA_API_VERSION
	.align		4
        /*0000*/ 	.byte	0x04, 0x37
        /*0002*/ 	.short	(.L_9 - .L_8)
.L_8:
        /*0004*/ 	.word	0x0000007c


	//----- nvinfo : EIATTR_KPARAM_INFO
	.align		4
.L_9:
        /*0008*/ 	.byte	0x04, 0x17
        /*000a*/ 	.short	(.L_11 - .L_10)
.L_10:
        /*000c*/ 	.word	0x00000000
        /*0010*/ 	.short	0x0003
        /*0012*/ 	.short	0x0018
        /*0014*/ 	.byte	0x00, 0xf0, 0x11, 0x00


	//----- nvinfo : EIATTR_KPARAM_INFO
	.align		4
.L_11:
        /*0018*/ 	.byte	0x04, 0x17
        /*001a*/ 	.short	(.L_13 - .L_12)
.L_12:
        /*001c*/ 	.word	0x00000000
        /*0020*/ 	.short	0x0002
        /*0022*/ 	.short	0x0010
        /*0024*/ 	.byte	0x00, 0xf4, 0x21, 0x00


	//----- nvinfo : EIATTR_KPARAM_INFO
	.align		4
.L_13:
        /*0028*/ 	.byte	0x04, 0x17
        /*002a*/ 	.short	(.L_15 - .L_14)
.L_14:
        /*002c*/ 	.word	0x00000000
        /*0030*/ 	.short	0x0001
        /*0032*/ 	.short	0x0008
        /*0034*/ 	.byte	0x00, 0xf4, 0x21, 0x00


	//----- nvinfo : EIATTR_KPARAM_INFO
	.align		4
.L_15:
        /*0038*/ 	.byte	0x04, 0x17
        /*003a*/ 	.short	(.L_17 - .L_16)
.L_16:
        /*003c*/ 	.word	0x00000000
        /*0040*/ 	.short	0x0000
        /*0042*/ 	.short	0x0000
        /*0044*/ 	.byte	0x00, 0xf4, 0x21, 0x00


	//----- nvinfo : EIATTR_SPARSE_MMA_MASK
	.align		4
.L_17:
        /*0048*/ 	.byte	0x03, 0x50
        /*004a*/ 	.short	0x0000


	//----- nvinfo : EIATTR_MAXREG_COUNT
	.align		4
        /*004c*/ 	.byte	0x03, 0x1b
        /*004e*/ 	.short	0x00ff


	//----- nvinfo : EIATTR_EXIT_INSTR_OFFSETS
	.align		4
        /*0050*/ 	.byte	0x04, 0x1c
        /*0052*/ 	.short	(.L_19 - .L_18)


	//   ....[0]....
.L_18:
        /*0054*/ 	.word	0x000001a0


	//----- nvinfo : EIATTR_REQNTID
	.align		4
.L_19:
        /*0058*/ 	.byte	0x04, 0x10
        /*005a*/ 	.short	(.L_21 - .L_20)
.L_20:
        /*005c*/ 	.word	0x00000100
        /*0060*/ 	.word	0x00000001
        /*0064*/ 	.word	0x00000001


	//----- nvinfo : EIATTR_CBANK_PARAM_SIZE
	.align		4
.L_21:
        /*0068*/ 	.byte	0x03, 0x19
        /*006a*/ 	.short	0x001c


	//----- nvinfo : EIATTR_PARAM_CBANK
	.align		4
        /*006c*/ 	.byte	0x04, 0x0a
        /*006e*/ 	.short	(.L_23 - .L_22)
	.align		4
.L_22:
        /*0070*/ 	.word	index@(.nv.constant0.triton_poi_fused_add_convolution_16)
        /*0074*/ 	.short	0x0210
        /*0076*/ 	.short	0x001c


	//----- nvinfo : EIATTR_SW_WAR
	.align		4
.L_23:
        /*0078*/ 	.byte	0x04, 0x36
        /*007a*/ 	.short	(.L_25 - .L_24)
.L_24:
        /*007c*/ 	.word	0x00000008
.L_25:


//--------------------- .nv.callgraph             --------------------------
	.section	.nv.callgraph,"",@"SHT_CUDA_CALLGRAPH"
	.align	4
	.sectionentsize	8
	.align		4
        /*0000*/ 	.word	0x00000000
	.align		4
        /*0004*/ 	.word	0xffffffff
	.align		4
        /*0008*/ 	.word	0x00000000
	.align		4
        /*000c*/ 	.word	0xfffffffe
	.align		4
        /*0010*/ 	.word	0x00000000
	.align		4
        /*0014*/ 	.word	0xfffffffd
	.align		4
        /*0018*/ 	.word	0x00000000
	.align		4
        /*001c*/ 	.word	0xfffffffc


//--------------------- .text.triton_poi_fused_add_convolution_16 --------------------------
	.section	.text.triton_poi_fused_add_convolution_16,"ax",@progbits
	.align	128
        .global         triton_poi_fused_add_convolution_16
        .type           triton_poi_fused_add_convolution_16,@function
        .size           triton_poi_fused_add_convolution_16,(.L_x_1 - triton_poi_fused_add_convolution_16)
        .other          triton_poi_fused_add_convolution_16,@"STO_CUDA_ENTRY STV_DEFAULT"
triton_poi_fused_add_convolution_16:
.text.triton_poi_fused_add_convolution_16:
[----:B------:R-:W-:Y:S01]  /*0000*/  LDC R1, c[0x0][0x28] ;  /* 0x00000a00ff017b82 */ /* 0x000fe20000000800 */
[----:B------:R-:W1:Y:S07]  /*0010*/  S2R R0, SR_TID.X ;  /* 0x0000000000007919 */ /* 0x000e6e0000002100 */
[----:B------:R-:W2:Y:S01]  /*0020*/  LDC.64 R6, c[0x0][0x220] ;  /* 0x00008800ff067b82 */ /* 0x000ea20000000a00 */
[----:B------:R-:W-:Y:S01]  /*0030*/  ULDC.64 UR4, c[0x0][0x208] ;  /* 0x0000820000047ab9 */ /* 0x000fe20000000a00 */
[----:B------:R-:W3:Y:S06]  /*0040*/  S2R R9, SR_CTAID.X ;  /* 0x0000000000097919 */ /* 0x000eec0000002500 */
[----:B------:R-:W4:Y:S08]  /*0050*/  LDC.64 R4, c[0x0][0x210] ;  /* 0x00008400ff047b82 */ /* 0x000f300000000a00 */
[----:B------:R-:W5:Y:S01]  /*0060*/  LDC.64 R2, c[0x0][0x218] ;  /* 0x00008600ff027b82 */ /* 0x000f620000000a00 */
[----:B-1----:R-:W-:-:S04]  /*0070*/  SHF.L.U32 R0, R0, 0x1, RZ ;  /* 0x0000000100007819 */ /* 0x002fc800000006ff */
[----:B------:R-:W-:Y:S02]  /*0080*/  LOP3.LUT R0, R0, 0x1fe, RZ, 0xc0, !PT ;  /* 0x000001fe00007812 */ /* 0x000fe400078ec0ff */
[----:B---3--:R-:W-:Y:S02]  /*0090*/  SHF.R.S32.HI R8, RZ, 0x16, R9 ;  /* 0x00000016ff087819 */ /* 0x008fe40000011409 */
[----:B------:R-:W-:Y:S02]  /*00a0*/  LEA R9, R9, R0, 0x9 ;  /* 0x0000000009097211 */ /* 0x000fe400078e48ff */
[----:B------:R-:W-:-:S03]  /*00b0*/  SGXT R0, R8, 0x1 ;  /* 0x000000010800781a */ /* 0x000fc60000000200 */
[----:B----4-:R-:W-:Y:S01]  /*00c0*/  IMAD.WIDE R4, R9, 0x4, R4 ;  /* 0x0000000409047825 */ /* 0x010fe200078e0204 */
[----:B------:R-:W-:-:S03]  /*00d0*/  LEA.HI R0, R0, R9, RZ, 0x6 ;  /* 0x0000000900007211 */ /* 0x000fc600078f30ff */
[----:B-----5:R-:W-:Y:S01]  /*00e0*/  IMAD.WIDE R2, R9, 0x4, R2 ;  /* 0x0000000409027825 */ /* 0x020fe200078e0202 */
[----:B------:R-:W-:-:S04]  /*00f0*/  LOP3.LUT R0, R0, 0xffffffc0, RZ, 0xc0, !PT ;  /* 0xffffffc000007812 */ /* 0x000fc800078ec0ff */
[----:B------:R-:W-:Y:S01]  /*0100*/  IADD3 R11, R9, -R0, RZ ;  /* 0x80000000090b7210 */ /* 0x000fe20007ffe0ff */
[----:B------:R-:W3:Y:S04]  /*0110*/  LDG.E.64 R2, desc[UR4][R2.64] ;  /* 0x0000000402027981 */ /* 0x000ee8000c1e1b00 */
[----:B--2---:R-:W-:Y:S01]  /*0120*/  IMAD.WIDE R6, R11, 0x4, R6 ;  /* 0x000000040b067825 */ /* 0x004fe200078e0206 */
[----:B------:R-:W2:Y:S05]  /*0130*/  LDG.E.64 R8, desc[UR4][R4.64] ;  /* 0x0000000404087981 */ /* 0x000eaa000c1e1b00 */
[----:B------:R-:W2:Y:S02]  /*0140*/  LDG.E.EL.64 R6, desc[UR4][R6.64] ;  /* 0x0000000406067981 */ /* 0x000ea4000c2e1b00 */
[----:B--2---:R-:W-:Y:S01]  /*0150*/  FADD R11, R8, R6 ;  /* 0x00000006080b7221 */ /* 0x004fe20000000000 */
[----:B------:R-:W-:-:S03]  /*0160*/  FADD R0, R9, R7 ;  /* 0x0000000709007221 */ /* 0x000fc60000000000 */
[----:B---3--:R-:W-:Y:S01]  /*0170*/  FADD R8, R2, R11 ;  /* 0x0000000b02087221 */ /* 0x008fe20000000000 */
[----:B------:R-:W-:-:S05]  /*0180*/  FADD R9, R3, R0 ;  /* 0x0000000003097221 */ /* 0x000fca0000000000 */
[----:B------:R-:W-:Y:S01]  /*0190*/  STG.E.64 desc[UR4][R4.64], R8 ;  /* 0x0000000804007986 */ /* 0x000fe2000c101b04 */
[----:B------:R-:W-:Y:S05]  /*01a0*/  EXIT ;  /* 0x000000000000794d */ /* 0x000fea0003800000 */
.L_x_0:
[----:B------:R-:W-:-:S00]  /*01b0*/  BRA `(.L_x_0) ;  /* 0xfffffffc00fc7947 */ /* 0x000fc0000383ffff */
[----:B------:R-:W-:-:S00]  /*01c0*/  NOP ;  /* 0x0000000000007918 */ /* 0x000fc00000000000 */
        /* <DEDUP_REMOVED lines=11> */
.L_x_1:


//--------------------- .nv.constant0.triton_poi_fused_add_convolution_16 --------------------------
	.section	.nv.constant0.triton_poi_fused_add_convolution_16,"a",@progbits
	.sectionflags	@""
	.align	4
.nv.constant0.triton_poi_fused_add_convolution_16:
	.zero		556
